//
// Generated by NVIDIA NVVM Compiler
//
// Compiler Build ID: CL-36424714
// Cuda compilation tools, release 13.0, V13.0.88
// Based on NVVM 20.0.0
//

.version 9.0
.target sm_100
.address_size 64

	// .globl	_Z7compareP3Env

.visible .entry _Z7compareP3Env(
	.param .u64 .ptr .align 1 _Z7compareP3Env_param_0
)
{


	ret;

}


// ===== COMPILED SASS (sm_100) =====

	.target	sm_100

	.elftype	@"ET_EXEC"


//--------------------- .note.nv.tkinfo           --------------------------
	.section	.note.nv.tkinfo,"",@"SHT_NOTE"
	.sectionflags	@"SHF_NOTE_NV_TKINFO"
	.tkinfo
        /*0018*/ 	.word	0x00000002
        /*0030*/ 	.string	""
        /*0030*/ 	.string	"ptxas"
        /*0030*/ 	.string	"Cuda compilation tools, release 13.0, V13.0.88"
        /*0030*/ 	.string	"Build cuda_13.0.r13.0/compiler.36424714_0"
        /*0030*/ 	.string	"-arch sm_100 -m 64 "



//--------------------- .note.nv.cuinfo           --------------------------
	.section	.note.nv.cuinfo,"",@"SHT_NOTE"
	.sectionflags	@"SHF_NOTE_NV_CUINFO"
        /*0018*/ 	.short	0x0002
        /*001a*/ 	.short	0x0064
        /*001c*/ 	.short	0x0082
	.zero		2


//--------------------- .nv.info                  --------------------------
	.section	.nv.info,"",@"SHT_CUDA_INFO"
	.align	4


	//----- nvinfo : EIATTR_REGCOUNT
	.align		4
        /*0000*/ 	.byte	0x04, 0x2f
        /*0002*/ 	.short	(.L_1 - .L_0)
	.align		4
.L_0:
        /*0004*/ 	.word	index@(_Z7compareP3Env)
        /*0008*/ 	.word	0x00000004


	//----- nvinfo : EIATTR_FRAME_SIZE
	.align		4
.L_1:
        /*000c*/ 	.byte	0x04, 0x11
        /*000e*/ 	.short	(.L_3 - .L_2)
	.align		4
.L_2:
        /*0010*/ 	.word	index@(_Z7compareP3Env)
        /*0014*/ 	.word	0x00000000


	//----- nvinfo : EIATTR_MIN_STACK_SIZE
	.align		4
.L_3:
        /*0018*/ 	.byte	0x04, 0x12
        /*001a*/ 	.short	(.L_5 - .L_4)
	.align		4
.L_4:
        /*001c*/ 	.word	index@(_Z7compareP3Env)
        /*0020*/ 	.word	0x00000000
.L_5:


//--------------------- .nv.compat                --------------------------
	.section	.nv.compat,"",@"SHT_CUDA_COMPAT_INFO"
	.align	4
        /*0000*/ 	.byte	0x02, 0x09, 0x00, 0x00, 0x02, 0x02, 0x01, 0x00, 0x02, 0x05, 0x05, 0x00, 0x03, 0x07, 0x01, 0x01
        /*0010*/ 	.byte	0x02, 0x03, 0x00, 0x00, 0x02, 0x06, 0x01, 0x00, 0x04, 0x0b, 0x08, 0x00, 0x09, 0x00, 0x00, 0x00
        /*0020*/ 	.byte	0x00, 0x00, 0x00, 0x00


//--------------------- .nv.info._Z7compareP3Env  --------------------------
	.section	.nv.info._Z7compareP3Env,"",@"SHT_CUDA_INFO"
	.sectionflags	@""
	.align	4


	//----- nvinfo : EIATTR_CUDA_API_VERSION
	.align		4
        /*0000*/ 	.byte	0x04, 0x37
        /*0002*/ 	.short	(.L_7 - .L_6)
.L_6:
        /*0004*/ 	.word	0x00000082


	//----- nvinfo : EIATTR_KPARAM_INFO
	.align		4
.L_7:
        /*0008*/ 	.byte	0x04, 0x17
        /*000a*/ 	.short	(.L_9 - .L_8)
.L_8:
        /*000c*/ 	.word	0x00000000
        /*0010*/ 	.short	0x0000
        /*0012*/ 	.short	0x0000
        /*0014*/ 	.byte	0x00, 0xf5, 0x21, 0x00


	//----- nvinfo : EIATTR_SPARSE_MMA_MASK
	.align		4
.L_9:
        /*0018*/ 	.byte	0x03, 0x50
        /*001a*/ 	.short	0x0000


	//----- nvinfo : EIATTR_MAXREG_COUNT
	.align		4
        /*001c*/ 	.byte	0x03, 0x1b
        /*001e*/ 	.short	0x00ff


	//----- nvinfo : EIATTR_MERCURY_ISA_VERSION
	.align		4
        /*0020*/ 	.byte	0x03, 0x5f
        /*0022*/ 	.short	0x0101


	//----- nvinfo : EIATTR_VRC_CTA_INIT_COUNT
	.align		4
        /*0024*/ 	.byte	0x02, 0x4a
	.zero		1
	.zero		1


	//----- nvinfo : EIATTR_EXIT_INSTR_OFFSETS
	.align		4
        /*0028*/ 	.byte	0x04, 0x1c
        /*002a*/ 	.short	(.L_11 - .L_10)


	//   ....[0]....
.L_10:
        /*002c*/ 	.word	0x00000010


	//----- nvinfo : EIATTR_CBANK_PARAM_SIZE
	.align		4
.L_11:
        /*0030*/ 	.byte	0x03, 0x19
        /*0032*/ 	.short	0x0008


	//----- nvinfo : EIATTR_PARAM_CBANK
	.align		4
        /*0034*/ 	.byte	0x04, 0x0a
        /*0036*/ 	.short	(.L_13 - .L_12)
	.align		4
.L_12:
        /*0038*/ 	.word	index@(.nv.constant0._Z7compareP3Env)
        /*003c*/ 	.short	0x0380
        /*003e*/ 	.short	0x0008


	//----- nvinfo : EIATTR_SW_WAR
	.align		4
.L_13:
        /*0040*/ 	.byte	0x04, 0x36
        /*0042*/ 	.short	(.L_15 - .L_14)
.L_14:
        /*0044*/ 	.word	0x00000008
.L_15:


//--------------------- .nv.callgraph             --------------------------
	.section	.nv.callgraph,"",@"SHT_CUDA_CALLGRAPH"
	.align	4
	.sectionentsize	8
	.align		4
        /*0000*/ 	.word	0x00000000
	.align		4
        /*0004*/ 	.word	0xffffffff
	.align		4
        /*0008*/ 	.word	0x00000000
	.align		4
        /*000c*/ 	.word	0xfffffffe
	.align		4
        /*0010*/ 	.word	0x00000000
	.align		4
        /*0014*/ 	.word	0xfffffffd
	.align		4
        /*0018*/ 	.word	0x00000000
	.align		4
        /*001c*/ 	.word	0xfffffffc


//--------------------- .text._Z7compareP3Env     --------------------------
	.section	.text._Z7compareP3Env,"ax",@progbits
	.align	128
        .global         _Z7compareP3Env
        .type           _Z7compareP3Env,@function
        .size           _Z7compareP3Env,(.L_x_1 - _Z7compareP3Env)
        .other          _Z7compareP3Env,@"STO_CUDA_ENTRY STV_DEFAULT"
_Z7compareP3Env:
.text._Z7compareP3Env:
[----:B------:R-:W-:Y:S01]  /*0000*/  LDC R1, c[0x0][0x37c] ;  /* 0x0000df00ff017b82 */ /* 0x000fe20000000800 */
[----:B------:R-:W-:Y:S05]  /*0010*/  EXIT ;  /* 0x000000000000794d */ /* 0x000fea0003800000 */
.L_x_0:
[----:B------:R-:W-:-:S00]  /*0020*/  BRA `(.L_x_0) ;  /* 0xfffffffc00fc7947 */ /* 0x000fc0000383ffff */
[----:B------:R-:W-:-:S00]  /*0030*/  NOP ;  /* 0x0000000000007918 */ /* 0x000fc00000000000 */
        /* <DEDUP_REMOVED lines=12> */
.L_x_1:


//--------------------- .nv.shared.reserved.0     --------------------------
	.section	.nv.shared.reserved.0,"aw",@nobits
	.weak		__nv_reservedSMEM_offset_0_alias
	.size		__nv_reservedSMEM_offset_0_alias, 0, 64
	.other		__nv_reservedSMEM_offset_0_alias,@"STO_CUDA_RESERVED_SHARED STV_DEFAULT"
__nv_reservedSMEM_offset_0_alias:
	.zero		0
	.zero		64


//--------------------- .nv.constant0._Z7compareP3Env --------------------------
	.section	.nv.constant0._Z7compareP3Env,"a",@progbits
	.sectionflags	@""
	.align	4
.nv.constant0._Z7compareP3Env:
	.zero		904


//--------------------- SYMBOLS --------------------------

	.type		.nv.reservedSmem.offset0,@object
	.size		.nv.reservedSmem.offset0,0x4
